	.headerflags	@"EF_CUDA_TEXMODE_UNIFIED EF_CUDA_64BIT_ADDRESS EF_CUDA_ACCELERATORS EF_CUDA_SM90 EF_CUDA_VIRTUAL_SM(EF_CUDA_SM90)"
	.elftype	@"ET_EXEC"


//--------------------- .nv.info                  --------------------------
	.section	.nv.info,"",@"SHT_CUDA_INFO"
	.align	4


	//----- nvinfo : EIATTR_REGCOUNT
	.align		4
        /*0000*/ 	.byte	0x04, 0x2f
        /*0002*/ 	.short	(.L_1 - .L_0)
	.align		4
.L_0:
        /*0004*/ 	.word	index@(triton_poi_fused_convolution_leaky_relu_25)
        /*0008*/ 	.word	0x00000010


	//----- nvinfo : EIATTR_MIN_STACK_SIZE
	.align		4
.L_1:
        /*000c*/ 	.byte	0x04, 0x12
        /*000e*/ 	.short	(.L_3 - .L_2)
	.align		4
.L_2:
        /*0010*/ 	.word	index@(triton_poi_fused_convolution_leaky_relu_25)
        /*0014*/ 	.word	0x00000000


	//----- nvinfo : EIATTR_FRAME_SIZE
	.align		4
.L_3:
        /*0018*/ 	.byte	0x04, 0x11
        /*001a*/ 	.short	(.L_5 - .L_4)
	.align		4
.L_4:
        /*001c*/ 	.word	index@(triton_poi_fused_convolution_leaky_relu_25)
        /*0020*/ 	.word	0x00000000


	//----- nvinfo : EIATTR_MIN_STACK_SIZE
	.align		4
.L_5:
        /*0024*/ 	.byte	0x04, 0x12
        /*0026*/ 	.short	(.L_7 - .L_6)
	.align		4
.L_6:
        /*0028*/ 	.word	index@(triton_poi_fused_convolution_leaky_relu_25)
        /*002c*/ 	.word	0x00000000
.L_7:


//--------------------- .nv.info.triton_poi_fused_convolution_leaky_relu_25 --------------------------
	.section	.nv.info.triton_poi_fused_convolution_leaky_relu_25,"",@"SHT_CUDA_INFO"
	.sectionflags	@""
	.align	4


	//----- nvinfo : EIATTR_CUDA_API_VERSION
	.align		4
        /*0000*/ 	.byte	0x04, 0x37
        /*0002*/ 	.short	(.L_9 - .L_8)
.L_8:
        /*0004*/ 	.word	0x0000007c


	//----- nvinfo : EIATTR_KPARAM_INFO
	.align		4
.L_9:
        /*0008*/ 	.byte	0x04, 0x17
        /*000a*/ 	.short	(.L_11 - .L_10)
.L_10:
        /*000c*/ 	.word	0x00000000
        /*0010*/ 	.short	0x0003
        /*0012*/ 	.short	0x0018
        /*0014*/ 	.byte	0x00, 0xf0, 0x11, 0x00


	//----- nvinfo : EIATTR_KPARAM_INFO
	.align		4
.L_11:
        /*0018*/ 	.byte	0x04, 0x17
        /*001a*/ 	.short	(.L_13 - .L_12)
.L_12:
        /*001c*/ 	.word	0x00000000
        /*0020*/ 	.short	0x0002
        /*0022*/ 	.short	0x0010
        /*0024*/ 	.byte	0x00, 0xf4, 0x21, 0x00


	//----- nvinfo : EIATTR_KPARAM_INFO
	.align		4
.L_13:
        /*0028*/ 	.byte	0x04, 0x17
        /*002a*/ 	.short	(.L_15 - .L_14)
.L_14:
        /*002c*/ 	.word	0x00000000
        /*0030*/ 	.short	0x0001
        /*0032*/ 	.short	0x0008
        /*0034*/ 	.byte	0x00, 0xf4, 0x21, 0x00


	//----- nvinfo : EIATTR_KPARAM_INFO
	.align		4
.L_15:
        /*0038*/ 	.byte	0x04, 0x17
        /*003a*/ 	.short	(.L_17 - .L_16)
.L_16:
        /*003c*/ 	.word	0x00000000
        /*0040*/ 	.short	0x0000
        /*0042*/ 	.short	0x0000
        /*0044*/ 	.byte	0x00, 0xf4, 0x21, 0x00


	//----- nvinfo : EIATTR_SPARSE_MMA_MASK
	.align		4
.L_17:
        /*0048*/ 	.byte	0x03, 0x50
        /*004a*/ 	.short	0x0000


	//----- nvinfo : EIATTR_MAXREG_COUNT
	.align		4
        /*004c*/ 	.byte	0x03, 0x1b
        /*004e*/ 	.short	0x00ff


	//----- nvinfo : EIATTR_EXIT_INSTR_OFFSETS
	.align		4
        /*0050*/ 	.byte	0x04, 0x1c
        /*0052*/ 	.short	(.L_19 - .L_18)


	//   ....[0]....
.L_18:
        /*0054*/ 	.word	0x000002d0


	//----- nvinfo : EIATTR_REQNTID
	.align		4
.L_19:
        /*0058*/ 	.byte	0x04, 0x10
        /*005a*/ 	.short	(.L_21 - .L_20)
.L_20:
        /*005c*/ 	.word	0x00000080
        /*0060*/ 	.word	0x00000001
        /*0064*/ 	.word	0x00000001


	//----- nvinfo : EIATTR_CBANK_PARAM_SIZE
	.align		4
.L_21:
        /*0068*/ 	.byte	0x03, 0x19
        /*006a*/ 	.short	0x001c


	//----- nvinfo : EIATTR_PARAM_CBANK
	.align		4
        /*006c*/ 	.byte	0x04, 0x0a
        /*006e*/ 	.short	(.L_23 - .L_22)
	.align		4
.L_22:
        /*0070*/ 	.word	index@(.nv.constant0.triton_poi_fused_convolution_leaky_relu_25)
        /*0074*/ 	.short	0x0210
        /*0076*/ 	.short	0x001c


	//----- nvinfo : EIATTR_SW_WAR
	.align		4
.L_23:
        /*0078*/ 	.byte	0x04, 0x36
        /*007a*/ 	.short	(.L_25 - .L_24)
.L_24:
        /*007c*/ 	.word	0x00000008
.L_25:


//--------------------- .nv.callgraph             --------------------------
	.section	.nv.callgraph,"",@"SHT_CUDA_CALLGRAPH"
	.align	4
	.sectionentsize	8
	.align		4
        /*0000*/ 	.word	0x00000000
	.align		4
        /*0004*/ 	.word	0xffffffff
	.align		4
        /*0008*/ 	.word	0x00000000
	.align		4
        /*000c*/ 	.word	0xfffffffe
	.align		4
        /*0010*/ 	.word	0x00000000
	.align		4
        /*0014*/ 	.word	0xfffffffd
	.align		4
        /*0018*/ 	.word	0x00000000
	.align		4
        /*001c*/ 	.word	0xfffffffc


//--------------------- .text.triton_poi_fused_convolution_leaky_relu_25 --------------------------
	.section	.text.triton_poi_fused_convolution_leaky_relu_25,"ax",@progbits
	.align	128
        .global         triton_poi_fused_convolution_leaky_relu_25
        .type           triton_poi_fused_convolution_leaky_relu_25,@function
        .size           triton_poi_fused_convolution_leaky_relu_25,(.L_x_1 - triton_poi_fused_convolution_leaky_relu_25)
        .other          triton_poi_fused_convolution_leaky_relu_25,@"STO_CUDA_ENTRY STV_DEFAULT"
triton_poi_fused_convolution_leaky_relu_25:
.text.triton_poi_fused_convolution_leaky_relu_25:
[----:B------:R-:W-:Y:S01]  /*0000*/  LDC R1, c[0x0][0x28] ;  /* 0x00000a00ff017b82 */ /* 0x000fe20000000800 */
[----:B------:R-:W1:Y:S07]  /*0010*/  S2R R0, SR_TID.X ;  /* 0x0000000000007919 */ /* 0x000e6e0000002100 */
[----:B------:R-:W2:Y:S01]  /*0020*/  LDC.64 R6, c[0x0][0x220] ;  /* 0x00008800ff067b82 */ /* 0x000ea20000000a00 */
[----:B------:R-:W-:Y:S01]  /*0030*/  ULDC.64 UR4, c[0x0][0x208] ;  /* 0x0000820000047ab9 */ /* 0x000fe20000000a00 */
[----:B------:R-:W3:Y:S06]  /*0040*/  S2R R11, SR_CTAID.X ;  /* 0x00000000000b7919 */ /* 0x000eec0000002500 */
[----:B------:R-:W4:Y:S08]  /*0050*/  LDC.64 R2, c[0x0][0x210] ;  /* 0x00008400ff027b82 */ /* 0x000f300000000a00 */
[----:B------:R-:W5:Y:S01]  /*0060*/  LDC.64 R4, c[0x0][0x218] ;  /* 0x00008600ff047b82 */ /* 0x000f620000000a00 */
[----:B-1----:R-:W-:-:S04]  /*0070*/  SHF.L.U32 R0, R0, 0x1, RZ ;  /* 0x0000000100007819 */ /* 0x002fc800000006ff */
[----:B------:R-:W-:-:S04]  /*0080*/  LOP3.LUT R0, R0, 0xfe, RZ, 0xc0, !PT ;  /* 0x000000fe00007812 */ /* 0x000fc800078ec0ff */
[----:B---3--:R-:W-:-:S05]  /*0090*/  LEA R11, R11, R0, 0x8 ;  /* 0x000000000b0b7211 */ /* 0x008fca00078e40ff */
[C---:B------:R-:W-:Y:S02]  /*00a0*/  VIADD R0, R11.reuse, 0x1 ;  /* 0x000000010b007836 */ /* 0x040fe40000000000 */
[----:B------:R-:W-:-:S04]  /*00b0*/  IMAD.HI R8, R11, 0x55555556, RZ ;  /* 0x555555560b087827 */ /* 0x000fc800078e02ff */
[----:B------:R-:W-:Y:S01]  /*00c0*/  IMAD.HI R0, R0, 0x55555556, RZ ;  /* 0x5555555600007827 */ /* 0x000fe200078e02ff */
[----:B------:R-:W-:-:S03]  /*00d0*/  LEA.HI R8, R8, R8, RZ, 0x1 ;  /* 0x0000000808087211 */ /* 0x000fc600078f08ff */
[C---:B----4-:R-:W-:Y:S01]  /*00e0*/  IMAD.WIDE R2, R11.reuse, 0x4, R2 ;  /* 0x000000040b027825 */ /* 0x050fe200078e0202 */
[----:B------:R-:W-:Y:S02]  /*00f0*/  LEA.HI R0, R0, R0, RZ, 0x1 ;  /* 0x0000000000007211 */ /* 0x000fe400078f08ff */
[----:B------:R-:W-:Y:S01]  /*0100*/  SHF.R.S32.HI R9, RZ, 0x1f, R8 ;  /* 0x0000001fff097819 */ /* 0x000fe20000011408 */
[----:B-----5:R-:W-:Y:S01]  /*0110*/  IMAD.WIDE R4, R11, 0x4, R4 ;  /* 0x000000040b047825 */ /* 0x020fe200078e0204 */
[----:B------:R-:W-:Y:S01]  /*0120*/  SHF.R.S32.HI R13, RZ, 0x1f, R0 ;  /* 0x0000001fff0d7819 */ /* 0x000fe20000011400 */
[----:B------:R-:W3:Y:S01]  /*0130*/  LDG.E.64 R10, desc[UR4][R2.64] ;  /* 0x00000004020a7981 */ /* 0x000ee2000c1e1b00 */
[----:B------:R-:W-:Y:S02]  /*0140*/  LEA.HI R9, R9, R8, RZ, 0xa ;  /* 0x0000000809097211 */ /* 0x000fe400078f50ff */
[----:B------:R-:W-:Y:S02]  /*0150*/  LEA.HI R13, R13, R0, RZ, 0xa ;  /* 0x000000000d0d7211 */ /* 0x000fe400078f50ff */
[----:B------:R-:W-:-:S02]  /*0160*/  LOP3.LUT R9, R9, 0xfffffc00, RZ, 0xc0, !PT ;  /* 0xfffffc0009097812 */ /* 0x000fc400078ec0ff */
[----:B------:R-:W-:Y:S02]  /*0170*/  LOP3.LUT R13, R13, 0xfffffc00, RZ, 0xc0, !PT ;  /* 0xfffffc000d0d7812 */ /* 0x000fe400078ec0ff */
[----:B------:R-:W-:-:S03]  /*0180*/  IADD3 R9, R8, -R9, RZ ;  /* 0x8000000908097210 */ /* 0x000fc60007ffe0ff */
[----:B------:R-:W-:Y:S02]  /*0190*/  IMAD.IADD R13, R0, 0x1, -R13 ;  /* 0x00000001000d7824 */ /* 0x000fe400078e0a0d */
[----:B--2---:R-:W-:-:S04]  /*01a0*/  IMAD.WIDE R8, R9, 0x4, R6 ;  /* 0x0000000409087825 */ /* 0x004fc800078e0206 */
[----:B------:R-:W-:Y:S02]  /*01b0*/  IMAD.WIDE R6, R13, 0x4, R6 ;  /* 0x000000040d067825 */ /* 0x000fe400078e0206 */
[----:B------:R-:W3:Y:S04]  /*01c0*/  LDG.E.EL R9, desc[UR4][R8.64] ;  /* 0x0000000408097981 */ /* 0x000ee8000c2e1900 */
[----:B------:R-:W2:Y:S04]  /*01d0*/  LDG.E.EL R6, desc[UR4][R6.64] ;  /* 0x0000000406067981 */ /* 0x000ea8000c2e1900 */
[----:B------:R-:W4:Y:S01]  /*01e0*/  LDG.E.64 R12, desc[UR4][R4.64] ;  /* 0x00000004040c7981 */ /* 0x000f22000c1e1b00 */
[----:B---3--:R-:W-:-:S02]  /*01f0*/  FSETP.GT.AND P3, PT, R9, -R10, PT ;  /* 0x8000000a0900720b */ /* 0x008fc40003f64000 */
[C---:B--2---:R-:W-:Y:S02]  /*0200*/  FSETP.GT.AND P2, PT, R6.reuse, -R11, PT ;  /* 0x8000000b0600720b */ /* 0x044fe40003f44000 */
[----:B----4-:R-:W-:Y:S02]  /*0210*/  FSETP.GT.AND P1, PT, R9, -R12, PT ;  /* 0x8000000c0900720b */ /* 0x010fe40003f24000 */
[----:B------:R-:W-:Y:S01]  /*0220*/  FSETP.GT.AND P0, PT, R6, -R13, PT ;  /* 0x8000000d0600720b */ /* 0x000fe20003f04000 */
[----:B------:R-:W-:Y:S01]  /*0230*/  FADD R10, R10, R9 ;  /* 0x000000090a0a7221 */ /* 0x000fe20000000000 */
[----:B------:R-:W-:Y:S01]  /*0240*/  FADD R11, R11, R6 ;  /* 0x000000060b0b7221 */ /* 0x000fe20000000000 */
[----:B------:R-:W-:Y:S01]  /*0250*/  FADD R12, R9, R12 ;  /* 0x0000000c090c7221 */ /* 0x000fe20000000000 */
[----:B------:R-:W-:-:S03]  /*0260*/  FADD R13, R6, R13 ;  /* 0x0000000d060d7221 */ /* 0x000fc60000000000 */
[----:B------:R-:W-:Y:S02]  /*0270*/  @!P3 FMUL R10, R10, 0.10000000149011611938 ;  /* 0x3dcccccd0a0ab820 */ /* 0x000fe40000400000 */
[----:B------:R-:W-:Y:S02]  /*0280*/  @!P2 FMUL R11, R11, 0.10000000149011611938 ;  /* 0x3dcccccd0b0ba820 */ /* 0x000fe40000400000 */
[----:B------:R-:W-:Y:S02]  /*0290*/  @!P1 FMUL R12, R12, 0.10000000149011611938 ;  /* 0x3dcccccd0c0c9820 */ /* 0x000fe40000400000 */
[----:B------:R-:W-:Y:S01]  /*02a0*/  @!P0 FMUL R13, R13, 0.10000000149011611938 ;  /* 0x3dcccccd0d0d8820 */ /* 0x000fe20000400000 */
[----:B------:R-:W-:Y:S04]  /*02b0*/  STG.E.64 desc[UR4][R2.64], R10 ;  /* 0x0000000a02007986 */ /* 0x000fe8000c101b04 */
[----:B------:R-:W-:Y:S01]  /*02c0*/  STG.E.64 desc[UR4][R4.64], R12 ;  /* 0x0000000c04007986 */ /* 0x000fe2000c101b04 */
[----:B------:R-:W-:Y:S05]  /*02d0*/  EXIT ;  /* 0x000000000000794d */ /* 0x000fea0003800000 */
.L_x_0:
[----:B------:R-:W-:-:S00]  /*02e0*/  BRA `(.L_x_0) ;  /* 0xfffffffc00fc7947 */ /* 0x000fc0000383ffff */
[----:B------:R-:W-:-:S00]  /*02f0*/  NOP ;  /* 0x0000000000007918 */ /* 0x000fc00000000000 */
        /* <DEDUP_REMOVED lines=8> */
.L_x_1:


//--------------------- .nv.constant0.triton_poi_fused_convolution_leaky_relu_25 --------------------------
	.section	.nv.constant0.triton_poi_fused_convolution_leaky_relu_25,"a",@progbits
	.sectionflags	@""
	.align	4
.nv.constant0.triton_poi_fused_convolution_leaky_relu_25:
	.zero		556
